//
// Generated by NVIDIA NVVM Compiler
//
// Compiler Build ID: CL-36424714
// Cuda compilation tools, release 13.0, V13.0.88
// Based on NVVM 20.0.0
//

.version 9.0
.target sm_100
.address_size 64

	// .globl	_Z8GPU_FindP8positionPii

.visible .entry _Z8GPU_FindP8positionPii(
	.param .u64 .ptr .align 1 _Z8GPU_FindP8positionPii_param_0,
	.param .u64 .ptr .align 1 _Z8GPU_FindP8positionPii_param_1,
	.param .u32 _Z8GPU_FindP8positionPii_param_2
)
{
	.reg .pred 	%p<25>;
	.reg .b32 	%r<270>;
	.reg .b64 	%rd<35>;

	ld.param.u64 	%rd15, [_Z8GPU_FindP8positionPii_param_0];
	ld.param.u64 	%rd16, [_Z8GPU_FindP8positionPii_param_1];
	ld.param.u32 	%r104, [_Z8GPU_FindP8positionPii_param_2];
	cvta.to.global.u64 	%rd1, %rd16;
	cvta.to.global.u64 	%rd2, %rd15;
	mov.u32 	%r105, %ctaid.x;
	mov.u32 	%r106, %ntid.x;
	mov.u32 	%r107, %tid.x;
	mad.lo.s32 	%r1, %r105, %r106, %r107;
	setp.ge.s32 	%p1, %r1, %r104;
	@%p1 bra 	$L__BB0_40;
	setp.lt.s32 	%p2, %r1, 1;
	mov.b32 	%r244, 0;
	mov.b32 	%r225, 4194304;
	@%p2 bra 	$L__BB0_18;
	mul.wide.u32 	%rd17, %r1, 12;
	add.s64 	%rd3, %rd2, %rd17;
	mul.wide.u32 	%rd18, %r1, 4;
	add.s64 	%rd4, %rd1, %rd18;
	min.s32 	%r113, %r1, %r104;
	max.s32 	%r2, %r113, 1;
	and.b32  	%r3, %r2, 3;
	setp.lt.s32 	%p3, %r113, 4;
	mov.b32 	%r225, 4194304;
	mov.b32 	%r244, 0;
	@%p3 bra 	$L__BB0_13;
	and.b32  	%r244, %r2, 2147483644;
	mov.b32 	%r225, 4194304;
	mov.b32 	%r220, 0;
$L__BB0_4:
	ld.global.u32 	%r228, [%rd3];
	mul.wide.u32 	%rd19, %r220, 12;
	add.s64 	%rd5, %rd2, %rd19;
	ld.global.u32 	%r116, [%rd5];
	sub.s32 	%r117, %r228, %r116;
	mul.lo.s32 	%r118, %r117, %r117;
	ld.global.u32 	%r227, [%rd3+4];
	ld.global.u32 	%r119, [%rd5+4];
	sub.s32 	%r120, %r227, %r119;
	mad.lo.s32 	%r121, %r120, %r120, %r118;
	ld.global.u32 	%r226, [%rd3+8];
	ld.global.u32 	%r122, [%rd5+8];
	sub.s32 	%r123, %r226, %r122;
	mad.lo.s32 	%r10, %r123, %r123, %r121;
	setp.ge.s32 	%p4, %r10, %r225;
	@%p4 bra 	$L__BB0_6;
	st.global.u32 	[%rd4], %r220;
	ld.global.u32 	%r228, [%rd3];
	ld.global.u32 	%r227, [%rd3+4];
	ld.global.u32 	%r226, [%rd3+8];
	mov.u32 	%r225, %r10;
$L__BB0_6:
	ld.global.u32 	%r124, [%rd5+12];
	sub.s32 	%r125, %r228, %r124;
	mul.lo.s32 	%r126, %r125, %r125;
	ld.global.u32 	%r127, [%rd5+16];
	sub.s32 	%r128, %r227, %r127;
	mad.lo.s32 	%r129, %r128, %r128, %r126;
	ld.global.u32 	%r130, [%rd5+20];
	sub.s32 	%r131, %r226, %r130;
	mad.lo.s32 	%r18, %r131, %r131, %r129;
	setp.ge.s32 	%p5, %r18, %r225;
	@%p5 bra 	$L__BB0_8;
	add.s32 	%r132, %r220, 1;
	st.global.u32 	[%rd4], %r132;
	ld.global.u32 	%r228, [%rd3];
	ld.global.u32 	%r227, [%rd3+4];
	ld.global.u32 	%r226, [%rd3+8];
	mov.u32 	%r225, %r18;
$L__BB0_8:
	ld.global.u32 	%r133, [%rd5+24];
	sub.s32 	%r134, %r228, %r133;
	mul.lo.s32 	%r135, %r134, %r134;
	ld.global.u32 	%r136, [%rd5+28];
	sub.s32 	%r137, %r227, %r136;
	mad.lo.s32 	%r138, %r137, %r137, %r135;
	ld.global.u32 	%r139, [%rd5+32];
	sub.s32 	%r140, %r226, %r139;
	mad.lo.s32 	%r26, %r140, %r140, %r138;
	setp.ge.s32 	%p6, %r26, %r225;
	@%p6 bra 	$L__BB0_10;
	add.s32 	%r141, %r220, 2;
	st.global.u32 	[%rd4], %r141;
	ld.global.u32 	%r228, [%rd3];
	ld.global.u32 	%r227, [%rd3+4];
	ld.global.u32 	%r226, [%rd3+8];
	mov.u32 	%r225, %r26;
$L__BB0_10:
	ld.global.u32 	%r142, [%rd5+36];
	sub.s32 	%r143, %r228, %r142;
	mul.lo.s32 	%r144, %r143, %r143;
	ld.global.u32 	%r145, [%rd5+40];
	sub.s32 	%r146, %r227, %r145;
	mad.lo.s32 	%r147, %r146, %r146, %r144;
	ld.global.u32 	%r148, [%rd5+44];
	sub.s32 	%r149, %r226, %r148;
	mad.lo.s32 	%r34, %r149, %r149, %r147;
	setp.ge.s32 	%p7, %r34, %r225;
	@%p7 bra 	$L__BB0_12;
	add.s32 	%r150, %r220, 3;
	st.global.u32 	[%rd4], %r150;
	mov.u32 	%r225, %r34;
$L__BB0_12:
	add.s32 	%r220, %r220, 4;
	setp.ne.s32 	%p8, %r220, %r244;
	@%p8 bra 	$L__BB0_4;
$L__BB0_13:
	setp.eq.s32 	%p9, %r3, 0;
	@%p9 bra 	$L__BB0_18;
	mul.wide.u32 	%rd20, %r244, 12;
	add.s64 	%rd21, %rd20, %rd2;
	add.s64 	%rd33, %rd21, 4;
	neg.s32 	%r239, %r3;
$L__BB0_15:
	.pragma "nounroll";
	ld.global.u32 	%r151, [%rd3];
	ld.global.u32 	%r152, [%rd33+-4];
	sub.s32 	%r153, %r151, %r152;
	mul.lo.s32 	%r154, %r153, %r153;
	ld.global.u32 	%r155, [%rd3+4];
	ld.global.u32 	%r156, [%rd33];
	sub.s32 	%r157, %r155, %r156;
	mad.lo.s32 	%r158, %r157, %r157, %r154;
	ld.global.u32 	%r159, [%rd3+8];
	ld.global.u32 	%r160, [%rd33+4];
	sub.s32 	%r161, %r159, %r160;
	mad.lo.s32 	%r45, %r161, %r161, %r158;
	setp.ge.s32 	%p10, %r45, %r225;
	@%p10 bra 	$L__BB0_17;
	st.global.u32 	[%rd4], %r244;
	mov.u32 	%r225, %r45;
$L__BB0_17:
	add.s32 	%r244, %r244, 1;
	add.s64 	%rd33, %rd33, 12;
	add.s32 	%r239, %r239, 1;
	setp.ne.s32 	%p11, %r239, 0;
	@%p11 bra 	$L__BB0_15;
$L__BB0_18:
	setp.ge.s32 	%p12, %r244, %r104;
	@%p12 bra 	$L__BB0_23;
	setp.eq.s32 	%p13, %r1, %r244;
	@%p13 bra 	$L__BB0_22;
	mul.wide.s32 	%rd22, %r1, 12;
	add.s64 	%rd23, %rd2, %rd22;
	ld.global.u32 	%r162, [%rd23];
	mul.wide.u32 	%rd24, %r244, 12;
	add.s64 	%rd25, %rd2, %rd24;
	ld.global.u32 	%r163, [%rd25];
	sub.s32 	%r164, %r162, %r163;
	mul.lo.s32 	%r165, %r164, %r164;
	ld.global.u32 	%r166, [%rd23+4];
	ld.global.u32 	%r167, [%rd25+4];
	sub.s32 	%r168, %r166, %r167;
	mad.lo.s32 	%r169, %r168, %r168, %r165;
	ld.global.u32 	%r170, [%rd23+8];
	ld.global.u32 	%r171, [%rd25+8];
	sub.s32 	%r172, %r170, %r171;
	mad.lo.s32 	%r51, %r172, %r172, %r169;
	setp.ge.s32 	%p14, %r51, %r225;
	@%p14 bra 	$L__BB0_22;
	mul.wide.s32 	%rd26, %r1, 4;
	add.s64 	%rd27, %rd1, %rd26;
	st.global.u32 	[%rd27], %r244;
	mov.u32 	%r225, %r51;
$L__BB0_22:
	add.s32 	%r244, %r244, 1;
$L__BB0_23:
	setp.ge.s32 	%p15, %r244, %r104;
	@%p15 bra 	$L__BB0_40;
	mul.wide.s32 	%rd28, %r1, 12;
	add.s64 	%rd9, %rd2, %rd28;
	mul.wide.s32 	%rd29, %r1, 4;
	add.s64 	%rd10, %rd1, %rd29;
	sub.s32 	%r173, %r104, %r244;
	and.b32  	%r56, %r173, 3;
	setp.eq.s32 	%p16, %r56, 0;
	mov.u32 	%r252, %r244;
	@%p16 bra 	$L__BB0_29;
	mul.wide.u32 	%rd30, %r244, 12;
	add.s64 	%rd31, %rd30, %rd2;
	add.s64 	%rd34, %rd31, 4;
	neg.s32 	%r248, %r56;
	mov.u32 	%r252, %r244;
$L__BB0_26:
	.pragma "nounroll";
	ld.global.u32 	%r174, [%rd9];
	ld.global.u32 	%r175, [%rd34+-4];
	sub.s32 	%r176, %r174, %r175;
	mul.lo.s32 	%r177, %r176, %r176;
	ld.global.u32 	%r178, [%rd9+4];
	ld.global.u32 	%r179, [%rd34];
	sub.s32 	%r180, %r178, %r179;
	mad.lo.s32 	%r181, %r180, %r180, %r177;
	ld.global.u32 	%r182, [%rd9+8];
	ld.global.u32 	%r183, [%rd34+4];
	sub.s32 	%r184, %r182, %r183;
	mad.lo.s32 	%r61, %r184, %r184, %r181;
	setp.ge.s32 	%p17, %r61, %r225;
	@%p17 bra 	$L__BB0_28;
	st.global.u32 	[%rd10], %r252;
	mov.u32 	%r225, %r61;
$L__BB0_28:
	add.s32 	%r252, %r252, 1;
	add.s64 	%rd34, %rd34, 12;
	add.s32 	%r248, %r248, 1;
	setp.ne.s32 	%p18, %r248, 0;
	@%p18 bra 	$L__BB0_26;
$L__BB0_29:
	sub.s32 	%r185, %r244, %r104;
	setp.gt.u32 	%p19, %r185, -4;
	@%p19 bra 	$L__BB0_40;
	sub.s32 	%r255, %r252, %r104;
	add.s32 	%r254, %r252, 1;
$L__BB0_31:
	add.s32 	%r72, %r254, -1;
	ld.global.u32 	%r263, [%rd9];
	mul.wide.u32 	%rd32, %r72, 12;
	add.s64 	%rd14, %rd2, %rd32;
	ld.global.u32 	%r186, [%rd14];
	sub.s32 	%r187, %r263, %r186;
	mul.lo.s32 	%r188, %r187, %r187;
	ld.global.u32 	%r262, [%rd9+4];
	ld.global.u32 	%r189, [%rd14+4];
	sub.s32 	%r190, %r262, %r189;
	mad.lo.s32 	%r191, %r190, %r190, %r188;
	ld.global.u32 	%r261, [%rd9+8];
	ld.global.u32 	%r192, [%rd14+8];
	sub.s32 	%r193, %r261, %r192;
	mad.lo.s32 	%r76, %r193, %r193, %r191;
	setp.ge.s32 	%p20, %r76, %r225;
	@%p20 bra 	$L__BB0_33;
	st.global.u32 	[%rd10], %r72;
	ld.global.u32 	%r263, [%rd9];
	ld.global.u32 	%r262, [%rd9+4];
	ld.global.u32 	%r261, [%rd9+8];
	mov.u32 	%r225, %r76;
$L__BB0_33:
	ld.global.u32 	%r194, [%rd14+12];
	sub.s32 	%r195, %r263, %r194;
	mul.lo.s32 	%r196, %r195, %r195;
	ld.global.u32 	%r197, [%rd14+16];
	sub.s32 	%r198, %r262, %r197;
	mad.lo.s32 	%r199, %r198, %r198, %r196;
	ld.global.u32 	%r200, [%rd14+20];
	sub.s32 	%r201, %r261, %r200;
	mad.lo.s32 	%r84, %r201, %r201, %r199;
	setp.ge.s32 	%p21, %r84, %r225;
	@%p21 bra 	$L__BB0_35;
	st.global.u32 	[%rd10], %r254;
	ld.global.u32 	%r263, [%rd9];
	ld.global.u32 	%r262, [%rd9+4];
	ld.global.u32 	%r261, [%rd9+8];
	mov.u32 	%r225, %r84;
$L__BB0_35:
	ld.global.u32 	%r202, [%rd14+24];
	sub.s32 	%r203, %r263, %r202;
	mul.lo.s32 	%r204, %r203, %r203;
	ld.global.u32 	%r205, [%rd14+28];
	sub.s32 	%r206, %r262, %r205;
	mad.lo.s32 	%r207, %r206, %r206, %r204;
	ld.global.u32 	%r208, [%rd14+32];
	sub.s32 	%r209, %r261, %r208;
	mad.lo.s32 	%r92, %r209, %r209, %r207;
	setp.ge.s32 	%p22, %r92, %r225;
	@%p22 bra 	$L__BB0_37;
	add.s32 	%r210, %r254, 1;
	st.global.u32 	[%rd10], %r210;
	ld.global.u32 	%r263, [%rd9];
	ld.global.u32 	%r262, [%rd9+4];
	ld.global.u32 	%r261, [%rd9+8];
	mov.u32 	%r225, %r92;
$L__BB0_37:
	ld.global.u32 	%r211, [%rd14+36];
	sub.s32 	%r212, %r263, %r211;
	mul.lo.s32 	%r213, %r212, %r212;
	ld.global.u32 	%r214, [%rd14+40];
	sub.s32 	%r215, %r262, %r214;
	mad.lo.s32 	%r216, %r215, %r215, %r213;
	ld.global.u32 	%r217, [%rd14+44];
	sub.s32 	%r218, %r261, %r217;
	mad.lo.s32 	%r100, %r218, %r218, %r216;
	setp.ge.s32 	%p23, %r100, %r225;
	@%p23 bra 	$L__BB0_39;
	add.s32 	%r219, %r254, 2;
	st.global.u32 	[%rd10], %r219;
	mov.u32 	%r225, %r100;
$L__BB0_39:
	add.s32 	%r255, %r255, 4;
	add.s32 	%r254, %r254, 4;
	setp.ne.s32 	%p24, %r255, 0;
	@%p24 bra 	$L__BB0_31;
$L__BB0_40:
	ret;

}


// ===== COMPILED SASS (sm_100) =====

	.target	sm_100

	.elftype	@"ET_EXEC"


//--------------------- .note.nv.tkinfo           --------------------------
	.section	.note.nv.tkinfo,"",@"SHT_NOTE"
	.sectionflags	@"SHF_NOTE_NV_TKINFO"
	.tkinfo
        /*0018*/ 	.word	0x00000002
        /*0030*/ 	.string	""
        /*0030*/ 	.string	"ptxas"
        /*0030*/ 	.string	"Cuda compilation tools, release 13.0, V13.0.88"
        /*0030*/ 	.string	"Build cuda_13.0.r13.0/compiler.36424714_0"
        /*0030*/ 	.string	"-arch sm_100 -m 64 "



//--------------------- .note.nv.cuinfo           --------------------------
	.section	.note.nv.cuinfo,"",@"SHT_NOTE"
	.sectionflags	@"SHF_NOTE_NV_CUINFO"
        /*0018*/ 	.short	0x0002
        /*001a*/ 	.short	0x0064
        /*001c*/ 	.short	0x0082
	.zero		2


//--------------------- .nv.info                  --------------------------
	.section	.nv.info,"",@"SHT_CUDA_INFO"
	.align	4


	//----- nvinfo : EIATTR_REGCOUNT
	.align		4
        /*0000*/ 	.byte	0x04, 0x2f
        /*0002*/ 	.short	(.L_1 - .L_0)
	.align		4
.L_0:
        /*0004*/ 	.word	index@(_Z8GPU_FindP8positionPii)
        /*0008*/ 	.word	0x0000001a


	//----- nvinfo : EIATTR_FRAME_SIZE
	.align		4
.L_1:
        /*000c*/ 	.byte	0x04, 0x11
        /*000e*/ 	.short	(.L_3 - .L_2)
	.align		4
.L_2:
        /*0010*/ 	.word	index@(_Z8GPU_FindP8positionPii)
        /*0014*/ 	.word	0x00000000


	//----- nvinfo : EIATTR_MIN_STACK_SIZE
	.align		4
.L_3:
        /*0018*/ 	.byte	0x04, 0x12
        /*001a*/ 	.short	(.L_5 - .L_4)
	.align		4
.L_4:
        /*001c*/ 	.word	index@(_Z8GPU_FindP8positionPii)
        /*0020*/ 	.word	0x00000000
.L_5:


//--------------------- .nv.compat                --------------------------
	.section	.nv.compat,"",@"SHT_CUDA_COMPAT_INFO"
	.align	4
        /*0000*/ 	.byte	0x02, 0x09, 0x00, 0x00, 0x02, 0x02, 0x01, 0x00, 0x02, 0x05, 0x05, 0x00, 0x03, 0x07, 0x01, 0x01
        /*0010*/ 	.byte	0x02, 0x03, 0x00, 0x00, 0x02, 0x06, 0x01, 0x00, 0x04, 0x0b, 0x08, 0x00, 0x09, 0x00, 0x00, 0x00
        /*0020*/ 	.byte	0x00, 0x00, 0x00, 0x00


//--------------------- .nv.info._Z8GPU_FindP8positionPii --------------------------
	.section	.nv.info._Z8GPU_FindP8positionPii,"",@"SHT_CUDA_INFO"
	.sectionflags	@""
	.align	4


	//----- nvinfo : EIATTR_CUDA_API_VERSION
	.align		4
        /*0000*/ 	.byte	0x04, 0x37
        /*0002*/ 	.short	(.L_7 - .L_6)
.L_6:
        /*0004*/ 	.word	0x00000082


	//----- nvinfo : EIATTR_KPARAM_INFO
	.align		4
.L_7:
        /*0008*/ 	.byte	0x04, 0x17
        /*000a*/ 	.short	(.L_9 - .L_8)
.L_8:
        /*000c*/ 	.word	0x00000000
        /*0010*/ 	.short	0x0002
        /*0012*/ 	.short	0x0010
        /*0014*/ 	.byte	0x00, 0xf0, 0x11, 0x00


	//----- nvinfo : EIATTR_KPARAM_INFO
	.align		4
.L_9:
        /*0018*/ 	.byte	0x04, 0x17
        /*001a*/ 	.short	(.L_11 - .L_10)
.L_10:
        /*001c*/ 	.word	0x00000000
        /*0020*/ 	.short	0x0001
        /*0022*/ 	.short	0x0008
        /*0024*/ 	.byte	0x00, 0xf5, 0x21, 0x00


	//----- nvinfo : EIATTR_KPARAM_INFO
	.align		4
.L_11:
        /*0028*/ 	.byte	0x04, 0x17
        /*002a*/ 	.short	(.L_13 - .L_12)
.L_12:
        /*002c*/ 	.word	0x00000000
        /*0030*/ 	.short	0x0000
        /*0032*/ 	.short	0x0000
        /*0034*/ 	.byte	0x00, 0xf5, 0x21, 0x00


	//----- nvinfo : EIATTR_SPARSE_MMA_MASK
	.align		4
.L_13:
        /*0038*/ 	.byte	0x03, 0x50
        /*003a*/ 	.short	0x0000


	//----- nvinfo : EIATTR_MAXREG_COUNT
	.align		4
        /*003c*/ 	.byte	0x03, 0x1b
        /*003e*/ 	.short	0x00ff


	//----- nvinfo : EIATTR_MERCURY_ISA_VERSION
	.align		4
        /*0040*/ 	.byte	0x03, 0x5f
        /*0042*/ 	.short	0x0101


	//----- nvinfo : EIATTR_VRC_CTA_INIT_COUNT
	.align		4
        /*0044*/ 	.byte	0x02, 0x4a
	.zero		1
	.zero		1


	//----- nvinfo : EIATTR_EXIT_INSTR_OFFSETS
	.align		4
        /*0048*/ 	.byte	0x04, 0x1c
        /*004a*/ 	.short	(.L_15 - .L_14)


	//   ....[0]....
.L_14:
        /*004c*/ 	.word	0x00000070


	//   ....[1]....
        /*0050*/ 	.word	0x000009d0


	//   ....[2]....
        /*0054*/ 	.word	0x00000c30


	//   ....[3]....
        /*0058*/ 	.word	0x000010b0


	//----- nvinfo : EIATTR_CRS_STACK_SIZE
	.align		4
.L_15:
        /*005c*/ 	.byte	0x04, 0x1e
        /*005e*/ 	.short	(.L_17 - .L_16)
.L_16:
        /*0060*/ 	.word	0x00000000


	//----- nvinfo : EIATTR_CBANK_PARAM_SIZE
	.align		4
.L_17:
        /*0064*/ 	.byte	0x03, 0x19
        /*0066*/ 	.short	0x0014


	//----- nvinfo : EIATTR_PARAM_CBANK
	.align		4
        /*0068*/ 	.byte	0x04, 0x0a
        /*006a*/ 	.short	(.L_19 - .L_18)
	.align		4
.L_18:
        /*006c*/ 	.word	index@(.nv.constant0._Z8GPU_FindP8positionPii)
        /*0070*/ 	.short	0x0380
        /*0072*/ 	.short	0x0014


	//----- nvinfo : EIATTR_SW_WAR
	.align		4
.L_19:
        /*0074*/ 	.byte	0x04, 0x36
        /*0076*/ 	.short	(.L_21 - .L_20)
.L_20:
        /*0078*/ 	.word	0x00000008
.L_21:


//--------------------- .nv.callgraph             --------------------------
	.section	.nv.callgraph,"",@"SHT_CUDA_CALLGRAPH"
	.align	4
	.sectionentsize	8
	.align		4
        /*0000*/ 	.word	0x00000000
	.align		4
        /*0004*/ 	.word	0xffffffff
	.align		4
        /*0008*/ 	.word	0x00000000
	.align		4
        /*000c*/ 	.word	0xfffffffe
	.align		4
        /*0010*/ 	.word	0x00000000
	.align		4
        /*0014*/ 	.word	0xfffffffd
	.align		4
        /*0018*/ 	.word	0x00000000
	.align		4
        /*001c*/ 	.word	0xfffffffc


//--------------------- .text._Z8GPU_FindP8positionPii --------------------------
	.section	.text._Z8GPU_FindP8positionPii,"ax",@progbits
	.align	128
        .global         _Z8GPU_FindP8positionPii
        .type           _Z8GPU_FindP8positionPii,@function
        .size           _Z8GPU_FindP8positionPii,(.L_x_15 - _Z8GPU_FindP8positionPii)
        .other          _Z8GPU_FindP8positionPii,@"STO_CUDA_ENTRY STV_DEFAULT"
_Z8GPU_FindP8positionPii:
.text._Z8GPU_FindP8positionPii:
[----:B------:R-:W-:Y:S01]  /*0000*/  LDC R1, c[0x0][0x37c] ;  /* 0x0000df00ff017b82 */ /* 0x000fe20000000800 */
[----:B------:R-:W0:Y:S07]  /*0010*/  S2R R3, SR_TID.X ;  /* 0x0000000000037919 */ /* 0x000e2e0000002100 */
[----:B------:R-:W0:Y:S01]  /*0020*/  S2UR UR4, SR_CTAID.X ;  /* 0x00000000000479c3 */ /* 0x000e220000002500 */
[----:B------:R-:W1:Y:S07]  /*0030*/  LDCU UR6, c[0x0][0x390] ;  /* 0x00007200ff0677ac */ /* 0x000e6e0008000800 */
[----:B------:R-:W0:Y:S02]  /*0040*/  LDC R8, c[0x0][0x360] ;  /* 0x0000d800ff087b82 */ /* 0x000e240000000800 */
[----:B0-----:R-:W-:-:S05]  /*0050*/  IMAD R8, R8, UR4, R3 ;  /* 0x0000000408087c24 */ /* 0x001fca000f8e0203 */
[----:B-1----:R-:W-:-:S13]  /*0060*/  ISETP.GE.AND P0, PT, R8, UR6, PT ;  /* 0x0000000608007c0c */ /* 0x002fda000bf06270 */
[----:B------:R-:W-:Y:S05]  /*0070*/  @P0 EXIT ;  /* 0x000000000000094d */ /* 0x000fea0003800000 */
[----:B------:R-:W-:Y:S01]  /*0080*/  ISETP.GE.AND P0, PT, R8, 0x1, PT ;  /* 0x000000010800780c */ /* 0x000fe20003f06270 */
[----:B------:R-:W0:Y:S01]  /*0090*/  LDCU.64 UR4, c[0x0][0x358] ;  /* 0x00006b00ff0477ac */ /* 0x000e220008000a00 */
[----:B------:R-:W-:Y:S01]  /*00a0*/  BSSY.RECONVERGENT B0, `(.L_x_0) ;  /* 0x0000073000007945 */ /* 0x000fe20003800200 */
[----:B------:R-:W-:Y:S02]  /*00b0*/  HFMA2 R9, -RZ, RZ, 0, 0 ;  /* 0x00000000ff097431 */ /* 0x000fe400000001ff */
[----:B------:R-:W-:-:S08]  /*00c0*/  IMAD.MOV.U32 R0, RZ, RZ, 0x400000 ;  /* 0x00400000ff007424 */ /* 0x000fd000078e00ff */
[----:B------:R-:W-:Y:S05]  /*00d0*/  @!P0 BRA `(.L_x_1) ;  /* 0x0000000400bc8947 */ /* 0x000fea0003800000 */
[----:B------:R-:W1:Y:S01]  /*00e0*/  LDC.64 R2, c[0x0][0x388] ;  /* 0x0000e200ff027b82 */ /* 0x000e620000000a00 */
[----:B------:R-:W-:Y:S01]  /*00f0*/  VIMNMX R0, PT, PT, R8, UR6, PT ;  /* 0x0000000608007c48 */ /* 0x000fe2000bfe0100 */
[----:B------:R-:W-:Y:S01]  /*0100*/  BSSY.RECONVERGENT B1, `(.L_x_2) ;  /* 0x0000052000017945 */ /* 0x000fe20003800200 */
[----:B------:R-:W-:Y:S02]  /*0110*/  IMAD.MOV.U32 R9, RZ, RZ, RZ ;  /* 0x000000ffff097224 */ /* 0x000fe400078e00ff */
[C---:B------:R-:W-:Y:S02]  /*0120*/  ISETP.GE.AND P1, PT, R0.reuse, 0x4, PT ;  /* 0x000000040000780c */ /* 0x040fe40003f26270 */
[----:B------:R-:W-:Y:S01]  /*0130*/  VIMNMX R6, PT, PT, R0, 0x1, !PT ;  /* 0x0000000100067848 */ /* 0x000fe20007fe0100 */
[----:B------:R-:W2:Y:S01]  /*0140*/  LDC.64 R10, c[0x0][0x380] ;  /* 0x0000e000ff0a7b82 */ /* 0x000ea20000000a00 */
[----:B------:R-:W-:Y:S02]  /*0150*/  MOV R0, 0x400000 ;  /* 0x0040000000007802 */ /* 0x000fe40000000f00 */
[----:B------:R-:W-:-:S04]  /*0160*/  LOP3.LUT R12, R6, 0x3, RZ, 0xc0, !PT ;  /* 0x00000003060c7812 */ /* 0x000fc800078ec0ff */
[----:B------:R-:W-:Y:S01]  /*0170*/  ISETP.NE.AND P0, PT, R12, RZ, PT ;  /* 0x000000ff0c00720c */ /* 0x000fe20003f05270 */
[----:B-1----:R-:W-:-:S04]  /*0180*/  IMAD.WIDE.U32 R2, R8, 0x4, R2 ;  /* 0x0000000408027825 */ /* 0x002fc800078e0002 */
[----:B--2---:R-:W-:Y:S01]  /*0190*/  IMAD.WIDE.U32 R4, R8, 0xc, R10 ;  /* 0x0000000c08047825 */ /* 0x004fe200078e000a */
[----:B------:R-:W-:Y:S07]  /*01a0*/  @!P1 BRA `(.L_x_3) ;  /* 0x00000004001c9947 */ /* 0x000fee0003800000 */
[----:B------:R-:W1:Y:S01]  /*01b0*/  LDC.64 R10, c[0x0][0x380] ;  /* 0x0000e000ff0a7b82 */ /* 0x000e620000000a00 */
[----:B------:R-:W-:Y:S01]  /*01c0*/  LOP3.LUT R9, R6, 0x7ffffffc, RZ, 0xc0, !PT ;  /* 0x7ffffffc06097812 */ /* 0x000fe200078ec0ff */
[----:B------:R-:W-:Y:S01]  /*01d0*/  IMAD.MOV.U32 R13, RZ, RZ, RZ ;  /* 0x000000ffff0d7224 */ /* 0x000fe200078e00ff */
[----:B------:R-:W-:-:S07]  /*01e0*/  MOV R0, 0x400000 ;  /* 0x0040000000007802 */ /* 0x000fce0000000f00 */
.L_x_4:
[----:B-1----:R-:W-:Y:S01]  /*01f0*/  IMAD.WIDE.U32 R6, R13, 0xc, R10 ;  /* 0x0000000c0d067825 */ /* 0x002fe200078e000a */
[----:B0-----:R-:W2:Y:S04]  /*0200*/  LDG.E R16, desc[UR4][R4.64] ;  /* 0x0000000404107981 */ /* 0x001ea8000c1e1900 */
[----:B------:R-:W2:Y:S04]  /*0210*/  LDG.E R17, desc[UR4][R6.64] ;  /* 0x0000000406117981 */ /* 0x000ea8000c1e1900 */
[----:B------:R-:W3:Y:S04]  /*0220*/  LDG.E R15, desc[UR4][R4.64+0x4] ;  /* 0x00000404040f7981 */ /* 0x000ee8000c1e1900 */
[----:B------:R-:W3:Y:S04]  /*0230*/  LDG.E R18, desc[UR4][R6.64+0x4] ;  /* 0x0000040406127981 */ /* 0x000ee8000c1e1900 */
[----:B------:R-:W4:Y:S04]  /*0240*/  LDG.E R14, desc[UR4][R4.64+0x8] ;  /* 0x00000804040e7981 */ /* 0x000f28000c1e1900 */
[----:B------:R-:W4:Y:S01]  /*0250*/  LDG.E R19, desc[UR4][R6.64+0x8] ;  /* 0x0000080406137981 */ /* 0x000f22000c1e1900 */
[----:B--2---:R-:W-:-:S05]  /*0260*/  IADD3 R17, PT, PT, R16, -R17, RZ ;  /* 0x8000001110117210 */ /* 0x004fca0007ffe0ff */
[----:B------:R-:W-:Y:S02]  /*0270*/  IMAD R17, R17, R17, RZ ;  /* 0x0000001111117224 */ /* 0x000fe400078e02ff */
[----:B---3--:R-:W-:-:S04]  /*0280*/  IMAD.IADD R18, R15, 0x1, -R18 ;  /* 0x000000010f127824 */ /* 0x008fc800078e0a12 */
[----:B------:R-:W-:Y:S01]  /*0290*/  IMAD R17, R18, R18, R17 ;  /* 0x0000001212117224 */ /* 0x000fe200078e0211 */
[----:B----4-:R-:W-:-:S05]  /*02a0*/  IADD3 R20, PT, PT, R14, -R19, RZ ;  /* 0x800000130e147210 */ /* 0x010fca0007ffe0ff */
[----:B------:R-:W-:-:S05]  /*02b0*/  IMAD R21, R20, R20, R17 ;  /* 0x0000001414157224 */ /* 0x000fca00078e0211 */
[----:B------:R-:W-:-:S13]  /*02c0*/  ISETP.GE.AND P1, PT, R21, R0, PT ;  /* 0x000000001500720c */ /* 0x000fda0003f26270 */
[----:B------:R-:W-:Y:S04]  /*02d0*/  @!P1 STG.E desc[UR4][R2.64], R13 ;  /* 0x0000000d02009986 */ /* 0x000fe8000c101904 */
[----:B------:R-:W2:Y:S04]  /*02e0*/  @!P1 LDG.E R16, desc[UR4][R4.64] ;  /* 0x0000000404109981 */ /* 0x000ea8000c1e1900 */
[----:B------:R-:W2:Y:S04]  /*02f0*/  LDG.E R17, desc[UR4][R6.64+0xc] ;  /* 0x00000c0406117981 */ /* 0x000ea8000c1e1900 */
[----:B------:R-:W3:Y:S04]  /*0300*/  @!P1 LDG.E R15, desc[UR4][R4.64+0x4] ;  /* 0x00000404040f9981 */ /* 0x000ee8000c1e1900 */
[----:B------:R-:W3:Y:S04]  /*0310*/  LDG.E R18, desc[UR4][R6.64+0x10] ;  /* 0x0000100406127981 */ /* 0x000ee8000c1e1900 */
[----:B------:R-:W4:Y:S04]  /*0320*/  @!P1 LDG.E R14, desc[UR4][R4.64+0x8] ;  /* 0x00000804040e9981 */ /* 0x000f28000c1e1900 */
[----:B------:R-:W4:Y:S01]  /*0330*/  LDG.E R19, desc[UR4][R6.64+0x14] ;  /* 0x0000140406137981 */ /* 0x000f22000c1e1900 */
[----:B------:R-:W-:Y:S01]  /*0340*/  @!P1 MOV R0, R21 ;  /* 0x0000001500009202 */ /* 0x000fe20000000f00 */
[----:B--2---:R-:W-:-:S04]  /*0350*/  IMAD.IADD R17, R16, 0x1, -R17 ;  /* 0x0000000110117824 */ /* 0x004fc800078e0a11 */
[----:B------:R-:W-:Y:S01]  /*0360*/  IMAD R17, R17, R17, RZ ;  /* 0x0000001111117224 */ /* 0x000fe200078e02ff */
[----:B---3--:R-:W-:-:S05]  /*0370*/  IADD3 R18, PT, PT, R15, -R18, RZ ;  /* 0x800000120f127210 */ /* 0x008fca0007ffe0ff */
[----:B------:R-:W-:Y:S02]  /*0380*/  IMAD R17, R18, R18, R17 ;  /* 0x0000001212117224 */ /* 0x000fe400078e0211 */
[----:B----4-:R-:W-:-:S04]  /*0390*/  IMAD.IADD R20, R14, 0x1, -R19 ;  /* 0x000000010e147824 */ /* 0x010fc800078e0a13 */
[----:B------:R-:W-:-:S05]  /*03a0*/  IMAD R17, R20, R20, R17 ;  /* 0x0000001414117224 */ /* 0x000fca00078e0211 */
[----:B------:R-:W-:-:S13]  /*03b0*/  ISETP.GE.AND P1, PT, R17, R0, PT ;  /* 0x000000001100720c */ /* 0x000fda0003f26270 */
[----:B------:R-:W-:-:S05]  /*03c0*/  @!P1 VIADD R19, R13, 0x1 ;  /* 0x000000010d139836 */ /* 0x000fca0000000000 */
[----:B------:R0:W-:Y:S04]  /*03d0*/  @!P1 STG.E desc[UR4][R2.64], R19 ;  /* 0x0000001302009986 */ /* 0x0001e8000c101904 */
[----:B------:R-:W2:Y:S04]  /*03e0*/  @!P1 LDG.E R16, desc[UR4][R4.64] ;  /* 0x0000000404109981 */ /* 0x000ea8000c1e1900 */
[----:B------:R-:W2:Y:S04]  /*03f0*/  LDG.E R21, desc[UR4][R6.64+0x18] ;  /* 0x0000180406157981 */ /* 0x000ea8000c1e1900 */
[----:B------:R-:W3:Y:S04]  /*0400*/  @!P1 LDG.E R15, desc[UR4][R4.64+0x4] ;  /* 0x00000404040f9981 */ /* 0x000ee8000c1e1900 */
[----:B------:R-:W3:Y:S04]  /*0410*/  LDG.E R18, desc[UR4][R6.64+0x1c] ;  /* 0x00001c0406127981 */ /* 0x000ee8000c1e1900 */
[----:B------:R-:W4:Y:S04]  /*0420*/  @!P1 LDG.E R14, desc[UR4][R4.64+0x8] ;  /* 0x00000804040e9981 */ /* 0x000f28000c1e1900 */
[----:B------:R-:W4:Y:S01]  /*0430*/  LDG.E R23, desc[UR4][R6.64+0x20] ;  /* 0x0000200406177981 */ /* 0x000f22000c1e1900 */
[----:B------:R-:W-:Y:S01]  /*0440*/  @!P1 IMAD.MOV.U32 R0, RZ, RZ, R17 ;  /* 0x000000ffff009224 */ /* 0x000fe200078e0011 */
[----:B--2---:R-:W-:-:S05]  /*0450*/  IADD3 R21, PT, PT, R16, -R21, RZ ;  /* 0x8000001510157210 */ /* 0x004fca0007ffe0ff */
[----:B------:R-:W-:Y:S02]  /*0460*/  IMAD R21, R21, R21, RZ ;  /* 0x0000001515157224 */ /* 0x000fe400078e02ff */
[----:B---3--:R-:W-:-:S04]  /*0470*/  IMAD.IADD R18, R15, 0x1, -R18 ;  /* 0x000000010f127824 */ /* 0x008fc800078e0a12 */
[----:B0-----:R-:W-:Y:S01]  /*0480*/  IMAD R19, R18, R18, R21 ;  /* 0x0000001212137224 */ /* 0x001fe200078e0215 */
[----:B----4-:R-:W-:-:S05]  /*0490*/  IADD3 R20, PT, PT, R14, -R23, RZ ;  /* 0x800000170e147210 */ /* 0x010fca0007ffe0ff */
[----:B------:R-:W-:-:S05]  /*04a0*/  IMAD R19, R20, R20, R19 ;  /* 0x0000001414137224 */ /* 0x000fca00078e0213 */
[----:B------:R-:W-:-:S13]  /*04b0*/  ISETP.GE.AND P1, PT, R19, R0, PT ;  /* 0x000000001300720c */ /* 0x000fda0003f26270 */
[----:B------:R-:W-:-:S05]  /*04c0*/  @!P1 IADD3 R17, PT, PT, R13, 0x2, RZ ;  /* 0x000000020d119810 */ /* 0x000fca0007ffe0ff */
[----:B------:R2:W-:Y:S04]  /*04d0*/  @!P1 STG.E desc[UR4][R2.64], R17 ;  /* 0x0000001102009986 */ /* 0x0005e8000c101904 */
[----:B------:R-:W3:Y:S04]  /*04e0*/  @!P1 LDG.E R16, desc[UR4][R4.64] ;  /* 0x0000000404109981 */ /* 0x000ee8000c1e1900 */
[----:B------:R-:W3:Y:S04]  /*04f0*/  LDG.E R21, desc[UR4][R6.64+0x24] ;  /* 0x0000240406157981 */ /* 0x000ee8000c1e1900 */
[----:B------:R-:W4:Y:S04]  /*0500*/  @!P1 LDG.E R15, desc[UR4][R4.64+0x4] ;  /* 0x00000404040f9981 */ /* 0x000f28000c1e1900 */
[----:B------:R-:W4:Y:S04]  /*0510*/  LDG.E R18, desc[UR4][R6.64+0x28] ;  /* 0x0000280406127981 */ /* 0x000f28000c1e1900 */
[----:B------:R-:W5:Y:S04]  /*0520*/  LDG.E R23, desc[UR4][R6.64+0x2c] ;  /* 0x00002c0406177981 */ /* 0x000f68000c1e1900 */
[----:B------:R-:W5:Y:S01]  /*0530*/  @!P1 LDG.E R14, desc[UR4][R4.64+0x8] ;  /* 0x00000804040e9981 */ /* 0x000f62000c1e1900 */
[----:B------:R-:W-:Y:S01]  /*0540*/  @!P1 MOV R0, R19 ;  /* 0x0000001300009202 */ /* 0x000fe20000000f00 */
[----:B---3--:R-:W-:-:S04]  /*0550*/  IMAD.IADD R21, R16, 0x1, -R21 ;  /* 0x0000000110157824 */ /* 0x008fc800078e0a15 */
[----:B------:R-:W-:Y:S01]  /*0560*/  IMAD R21, R21, R21, RZ ;  /* 0x0000001515157224 */ /* 0x000fe200078e02ff */
[----:B----4-:R-:W-:-:S05]  /*0570*/  IADD3 R18, PT, PT, -R18, R15, RZ ;  /* 0x0000000f12127210 */ /* 0x010fca0007ffe1ff */
[----:B------:R-:W-:Y:S02]  /*0580*/  IMAD R21, R18, R18, R21 ;  /* 0x0000001212157224 */ /* 0x000fe400078e0215 */
[----:B-----5:R-:W-:-:S04]  /*0590*/  IMAD.IADD R14, R14, 0x1, -R23 ;  /* 0x000000010e0e7824 */ /* 0x020fc800078e0a17 */
[----:B------:R-:W-:-:S05]  /*05a0*/  IMAD R21, R14, R14, R21 ;  /* 0x0000000e0e157224 */ /* 0x000fca00078e0215 */
[----:B------:R-:W-:-:S13]  /*05b0*/  ISETP.GE.AND P1, PT, R21, R0, PT ;  /* 0x000000001500720c */ /* 0x000fda0003f26270 */
[C---:B------:R-:W-:Y:S01]  /*05c0*/  @!P1 VIADD R15, R13.reuse, 0x3 ;  /* 0x000000030d0f9836 */ /* 0x040fe20000000000 */
[----:B------:R-:W-:Y:S01]  /*05d0*/  IADD3 R13, PT, PT, R13, 0x4, RZ ;  /* 0x000000040d0d7810 */ /* 0x000fe20007ffe0ff */
[----:B------:R-:W-:-:S03]  /*05e0*/  @!P1 IMAD.MOV.U32 R0, RZ, RZ, R21 ;  /* 0x000000ffff009224 */ /* 0x000fc600078e0015 */
[----:B------:R2:W-:Y:S01]  /*05f0*/  @!P1 STG.E desc[UR4][R2.64], R15 ;  /* 0x0000000f02009986 */ /* 0x0005e2000c101904 */
[----:B------:R-:W-:-:S13]  /*0600*/  ISETP.NE.AND P2, PT, R13, R9, PT ;  /* 0x000000090d00720c */ /* 0x000fda0003f45270 */
[----:B--2---:R-:W-:Y:S05]  /*0610*/  @P2 BRA `(.L_x_4) ;  /* 0xfffffff800f42947 */ /* 0x004fea000383ffff */
.L_x_3:
[----:B0-----:R-:W-:Y:S05]  /*0620*/  BSYNC.RECONVERGENT B1 ;  /* 0x0000000000017941 */ /* 0x001fea0003800200 */
.L_x_2:
[----:B------:R-:W-:Y:S05]  /*0630*/  @!P0 BRA `(.L_x_1) ;  /* 0x0000000000648947 */ /* 0x000fea0003800000 */
[----:B------:R-:W-:Y:S01]  /*0640*/  IMAD.WIDE.U32 R10, R9, 0xc, R10 ;  /* 0x0000000c090a7825 */ /* 0x000fe200078e000a */
[----:B------:R-:W-:Y:S02]  /*0650*/  IADD3 R12, PT, PT, -R12, RZ, RZ ;  /* 0x000000ff0c0c7210 */ /* 0x000fe40007ffe1ff */
[----:B------:R-:W-:-:S05]  /*0660*/  IADD3 R6, P0, PT, R10, 0x4, RZ ;  /* 0x000000040a067810 */ /* 0x000fca0007f1e0ff */
[----:B------:R-:W-:-:S08]  /*0670*/  IMAD.X R7, RZ, RZ, R11, P0 ;  /* 0x000000ffff077224 */ /* 0x000fd000000e060b */
.L_x_5:
[----:B------:R-:W2:Y:S04]  /*0680*/  LDG.E R10, desc[UR4][R4.64] ;  /* 0x00000004040a7981 */ /* 0x000ea8000c1e1900 */
[----:B------:R-:W2:Y:S04]  /*0690*/  LDG.E R11, desc[UR4][R6.64+-0x4] ;  /* 0xfffffc04060b7981 */ /* 0x000ea8000c1e1900 */
[----:B------:R-:W3:Y:S04]  /*06a0*/  LDG.E R13, desc[UR4][R4.64+0x4] ;  /* 0x00000404040d7981 */ /* 0x000ee8000c1e1900 */
[----:B------:R-:W3:Y:S04]  /*06b0*/  LDG.E R14, desc[UR4][R6.64] ;  /* 0x00000004060e7981 */ /* 0x000ee8000c1e1900 */
[----:B------:R-:W4:Y:S04]  /*06c0*/  LDG.E R15, desc[UR4][R4.64+0x8] ;  /* 0x00000804040f7981 */ /* 0x000f28000c1e1900 */
[----:B------:R0:W4:Y:S01]  /*06d0*/  LDG.E R16, desc[UR4][R6.64+0x4] ;  /* 0x0000040406107981 */ /* 0x000122000c1e1900 */
[----:B------:R-:W-:-:S05]  /*06e0*/  VIADD R12, R12, 0x1 ;  /* 0x000000010c0c7836 */ /* 0x000fca0000000000 */
[----:B------:R-:W-:Y:S02]  /*06f0*/  ISETP.NE.AND P2, PT, R12, RZ, PT ;  /* 0x000000ff0c00720c */ /* 0x000fe40003f45270 */
[----:B0-----:R-:W-:-:S04]  /*0700*/  IADD3 R6, P1, PT, R6, 0xc, RZ ;  /* 0x0000000c06067810 */ /* 0x001fc80007f3e0ff */
[----:B------:R-:W-:Y:S02]  /*0710*/  IADD3.X R7, PT, PT, RZ, R7, RZ, P1, !PT ;  /* 0x00000007ff077210 */ /* 0x000fe40000ffe4ff */
[----:B--2---:R-:W-:-:S05]  /*0720*/  IADD3 R10, PT, PT, R10, -R11, RZ ;  /* 0x8000000b0a0a7210 */ /* 0x004fca0007ffe0ff */
[----:B------:R-:W-:Y:S02]  /*0730*/  IMAD R10, R10, R10, RZ ;  /* 0x0000000a0a0a7224 */ /* 0x000fe400078e02ff */
[----:B---3--:R-:W-:-:S04]  /*0740*/  IMAD.IADD R13, R13, 0x1, -R14 ;  /* 0x000000010d0d7824 */ /* 0x008fc800078e0a0e */
[----:B------:R-:W-:Y:S01]  /*0750*/  IMAD R10, R13, R13, R10 ;  /* 0x0000000d0d0a7224 */ /* 0x000fe200078e020a */
[----:B----4-:R-:W-:-:S05]  /*0760*/  IADD3 R15, PT, PT, R15, -R16, RZ ;  /* 0x800000100f0f7210 */ /* 0x010fca0007ffe0ff */
[----:B------:R-:W-:-:S05]  /*0770*/  IMAD R15, R15, R15, R10 ;  /* 0x0000000f0f0f7224 */ /* 0x000fca00078e020a */
[----:B------:R-:W-:-:S13]  /*0780*/  ISETP.GE.AND P0, PT, R15, R0, PT ;  /* 0x000000000f00720c */ /* 0x000fda0003f06270 */
[----:B------:R0:W-:Y:S01]  /*0790*/  @!P0 STG.E desc[UR4][R2.64], R9 ;  /* 0x0000000902008986 */ /* 0x0001e2000c101904 */
[----:B------:R-:W-:Y:S01]  /*07a0*/  @!P0 IMAD.MOV.U32 R0, RZ, RZ, R15 ;  /* 0x000000ffff008224 */ /* 0x000fe200078e000f */
[----:B0-----:R-:W-:Y:S01]  /*07b0*/  IADD3 R9, PT, PT, R9, 0x1, RZ ;  /* 0x0000000109097810 */ /* 0x001fe20007ffe0ff */
[----:B------:R-:W-:Y:S06]  /*07c0*/  @P2 BRA `(.L_x_5) ;  /* 0xfffffffc00ac2947 */ /* 0x000fec000383ffff */
.L_x_1:
[----:B0-----:R-:W-:Y:S05]  /*07d0*/  BSYNC.RECONVERGENT B0 ;  /* 0x0000000000007941 */ /* 0x001fea0003800200 */
.L_x_0:
[----:B------:R-:W0:Y:S01]  /*07e0*/  LDCU UR6, c[0x0][0x390] ;  /* 0x00007200ff0677ac */ /* 0x000e220008000800 */
[----:B------:R-:W-:Y:S01]  /*07f0*/  BSSY.RECONVERGENT B0, `(.L_x_6) ;  /* 0x000001c000007945 */ /* 0x000fe20003800200 */
[----:B0-----:R-:W-:-:S13]  /*0800*/  ISETP.GE.AND P0, PT, R9, UR6, PT ;  /* 0x0000000609007c0c */ /* 0x001fda000bf06270 */
[----:B------:R-:W-:Y:S05]  /*0810*/  @P0 BRA `(.L_x_7) ;  /* 0x0000000000640947 */ /* 0x000fea0003800000 */
[----:B------:R-:W-:Y:S01]  /*0820*/  ISETP.NE.AND P0, PT, R8, R9, PT ;  /* 0x000000090800720c */ /* 0x000fe20003f05270 */
[----:B------:R-:W-:-:S12]  /*0830*/  BSSY.RECONVERGENT B1, `(.L_x_8) ;  /* 0x0000016000017945 */ /* 0x000fd80003800200 */
[----:B------:R-:W-:Y:S05]  /*0840*/  @!P0 BRA `(.L_x_9) ;  /* 0x0000000000508947 */ /* 0x000fea0003800000 */
[----:B------:R-:W0:Y:S02]  /*0850*/  LDC.64 R4, c[0x0][0x380] ;  /* 0x0000e000ff047b82 */ /* 0x000e240000000a00 */
[----:B0-----:R-:W-:-:S04]  /*0860*/  IMAD.WIDE R2, R8, 0xc, R4 ;  /* 0x0000000c08027825 */ /* 0x001fc800078e0204 */
[----:B------:R-:W-:Y:S01]  /*0870*/  IMAD.WIDE.U32 R6, R9, 0xc, R4 ;  /* 0x0000000c09067825 */ /* 0x000fe200078e0004 */
[----:B------:R-:W2:Y:S04]  /*0880*/  LDG.E R10, desc[UR4][R2.64+0x4] ;  /* 0x00000404020a7981 */ /* 0x000ea8000c1e1900 */
[----:B------:R-:W3:Y:S04]  /*0890*/  LDG.E R4, desc[UR4][R2.64] ;  /* 0x0000000402047981 */ /* 0x000ee8000c1e1900 */
[----:B------:R-:W3:Y:S04]  /*08a0*/  LDG.E R5, desc[UR4][R6.64] ;  /* 0x0000000406057981 */ /* 0x000ee8000c1e1900 */
[----:B------:R-:W2:Y:S04]  /*08b0*/  LDG.E R11, desc[UR4][R6.64+0x4] ;  /* 0x00000404060b7981 */ /* 0x000ea8000c1e1900 */
[----:B------:R-:W4:Y:S04]  /*08c0*/  LDG.E R12, desc[UR4][R2.64+0x8] ;  /* 0x00000804020c7981 */ /* 0x000f28000c1e1900 */
[----:B------:R-:W4:Y:S01]  /*08d0*/  LDG.E R13, desc[UR4][R6.64+0x8] ;  /* 0x00000804060d7981 */ /* 0x000f22000c1e1900 */
[----:B---3--:R-:W-:Y:S01]  /*08e0*/  IMAD.IADD R4, R4, 0x1, -R5 ;  /* 0x0000000104047824 */ /* 0x008fe200078e0a05 */
[----:B--2---:R-:W-:-:S03]  /*08f0*/  IADD3 R11, PT, PT, R10, -R11, RZ ;  /* 0x8000000b0a0b7210 */ /* 0x004fc60007ffe0ff */
[----:B------:R-:W-:-:S04]  /*0900*/  IMAD R4, R4, R4, RZ ;  /* 0x0000000404047224 */ /* 0x000fc800078e02ff */
[----:B------:R-:W-:Y:S02]  /*0910*/  IMAD R4, R11, R11, R4 ;  /* 0x0000000b0b047224 */ /* 0x000fe400078e0204 */
[----:B----4-:R-:W-:-:S04]  /*0920*/  IMAD.IADD R13, R12, 0x1, -R13 ;  /* 0x000000010c0d7824 */ /* 0x010fc800078e0a0d */
[----:B------:R-:W-:-:S05]  /*0930*/  IMAD R13, R13, R13, R4 ;  /* 0x0000000d0d0d7224 */ /* 0x000fca00078e0204 */
[----:B------:R-:W-:-:S13]  /*0940*/  ISETP.GE.AND P0, PT, R13, R0, PT ;  /* 0x000000000d00720c */ /* 0x000fda0003f06270 */
[----:B------:R-:W0:Y:S02]  /*0950*/  @!P0 LDC.64 R4, c[0x0][0x388] ;  /* 0x0000e200ff048b82 */ /* 0x000e240000000a00 */
[----:B0-----:R-:W-:-:S05]  /*0960*/  @!P0 IMAD.WIDE R4, R8, 0x4, R4 ;  /* 0x0000000408048825 */ /* 0x001fca00078e0204 */
[----:B------:R0:W-:Y:S01]  /*0970*/  @!P0 STG.E desc[UR4][R4.64], R9 ;  /* 0x0000000904008986 */ /* 0x0001e2000c101904 */
[----:B------:R-:W-:-:S07]  /*0980*/  @!P0 MOV R0, R13 ;  /* 0x0000000d00008202 */ /* 0x000fce0000000f00 */
.L_x_9:
[----:B------:R-:W-:Y:S05]  /*0990*/  BSYNC.RECONVERGENT B1 ;  /* 0x0000000000017941 */ /* 0x000fea0003800200 */
.L_x_8:
[----:B0-----:R-:W-:-:S07]  /*09a0*/  IADD3 R9, PT, PT, R9, 0x1, RZ ;  /* 0x0000000109097810 */ /* 0x001fce0007ffe0ff */
.L_x_7:
[----:B------:R-:W-:Y:S05]  /*09b0*/  BSYNC.RECONVERGENT B0 ;  /* 0x0000000000007941 */ /* 0x000fea0003800200 */
.L_x_6:
[----:B------:R-:W-:-:S13]  /*09c0*/  ISETP.GE.AND P0, PT, R9, UR6, PT ;  /* 0x0000000609007c0c */ /* 0x000fda000bf06270 */
[----:B------:R-:W-:Y:S05]  /*09d0*/  @P0 EXIT ;  /* 0x000000000000094d */ /* 0x000fea0003800000 */
[----:B------:R-:W0:Y:S01]  /*09e0*/  LDCU UR7, c[0x0][0x390] ;  /* 0x00007200ff0777ac */ /* 0x000e220008000800 */
[----:B------:R-:W1:Y:S01]  /*09f0*/  LDC.64 R2, c[0x0][0x388] ;  /* 0x0000e200ff027b82 */ /* 0x000e620000000a00 */
[----:B------:R-:W-:Y:S01]  /*0a00*/  IADD3 R4, PT, PT, -R9, UR6, RZ ;  /* 0x0000000609047c10 */ /* 0x000fe2000fffe1ff */
[----:B------:R-:W-:Y:S03]  /*0a10*/  BSSY.RECONVERGENT B0, `(.L_x_10) ;  /* 0x0000021000007945 */ /* 0x000fe60003800200 */
[----:B------:R-:W-:-:S03]  /*0a20*/  LOP3.LUT P1, R10, R4, 0x3, RZ, 0xc0, !PT ;  /* 0x00000003040a7812 */ /* 0x000fc6000782c0ff */
[----:B------:R-:W2:Y:S01]  /*0a30*/  LDC.64 R6, c[0x0][0x380] ;  /* 0x0000e000ff067b82 */ /* 0x000ea20000000a00 */
[----:B0-----:R-:W-:-:S05]  /*0a40*/  VIADD R5, R9, -UR7 ;  /* 0x8000000709057c36 */ /* 0x001fca0008000000 */
[----:B------:R-:W-:Y:S01]  /*0a50*/  ISETP.GT.U32.AND P0, PT, R5, -0x4, PT ;  /* 0xfffffffc0500780c */ /* 0x000fe20003f04070 */
[----:B-1----:R-:W-:-:S04]  /*0a60*/  IMAD.WIDE R2, R8, 0x4, R2 ;  /* 0x0000000408027825 */ /* 0x002fc800078e0202 */
[----:B--2---:R-:W-:Y:S01]  /*0a70*/  IMAD.WIDE R4, R8, 0xc, R6 ;  /* 0x0000000c08047825 */ /* 0x004fe200078e0206 */
[----:B------:R-:W-:Y:S07]  /*0a80*/  @!P1 BRA `(.L_x_11) ;  /* 0x0000000000649947 */ /* 0x000fee0003800000 */
[----:B------:R-:W-:Y:S01]  /*0a90*/  IMAD.WIDE.U32 R6, R9, 0xc, R6 ;  /* 0x0000000c09067825 */ /* 0x000fe200078e0006 */
[----:B------:R-:W-:Y:S02]  /*0aa0*/  IADD3 R8, PT, PT, -R10, RZ, RZ ;  /* 0x000000ff0a087210 */ /* 0x000fe40007ffe1ff */
[----:B------:R-:W-:-:S04]  /*0ab0*/  IADD3 R6, P1, PT, R6, 0x4, RZ ;  /* 0x0000000406067810 */ /* 0x000fc80007f3e0ff */
[----:B------:R-:W-:-:S09]  /*0ac0*/  IADD3.X R7, PT, PT, RZ, R7, RZ, P1, !PT ;  /* 0x00000007ff077210 */ /* 0x000fd20000ffe4ff */
.L_x_12:
        /* <DEDUP_REMOVED lines=9> */
[----:B------:R-:W-:Y:S01]  /*0b60*/  IADD3.X R7, PT, PT, RZ, R7, RZ, P2, !PT ;  /* 0x00000007ff077210 */ /* 0x000fe200017fe4ff */
[----:B--2---:R-:W-:-:S04]  /*0b70*/  IMAD.IADD R10, R10, 0x1, -R11 ;  /* 0x000000010a0a7824 */ /* 0x004fc800078e0a0b */
[----:B------:R-:W-:Y:S01]  /*0b80*/  IMAD R10, R10, R10, RZ ;  /* 0x0000000a0a0a7224 */ /* 0x000fe200078e02ff */
[----:B---3--:R-:W-:-:S05]  /*0b90*/  IADD3 R13, PT, PT, R12, -R13, RZ ;  /* 0x8000000d0c0d7210 */ /* 0x008fca0007ffe0ff */
[----:B------:R-:W-:Y:S01]  /*0ba0*/  IMAD R10, R13, R13, R10 ;  /* 0x0000000d0d0a7224 */ /* 0x000fe200078e020a */
[----:B----4-:R-:W-:-:S05]  /*0bb0*/  IADD3 R15, PT, PT, R14, -R15, RZ ;  /* 0x8000000f0e0f7210 */ /* 0x010fca0007ffe0ff */
[----:B------:R-:W-:-:S05]  /*0bc0*/  IMAD R15, R15, R15, R10 ;  /* 0x0000000f0f0f7224 */ /* 0x000fca00078e020a */
[----:B------:R-:W-:-:S13]  /*0bd0*/  ISETP.GE.AND P1, PT, R15, R0, PT ;  /* 0x000000000f00720c */ /* 0x000fda0003f26270 */
[----:B------:R0:W-:Y:S01]  /*0be0*/  @!P1 STG.E desc[UR4][R2.64], R9 ;  /* 0x0000000902009986 */ /* 0x0001e2000c101904 */
[----:B------:R-:W-:Y:S01]  /*0bf0*/  @!P1 MOV R0, R15 ;  /* 0x0000000f00009202 */ /* 0x000fe20000000f00 */
[----:B0-----:R-:W-:Y:S01]  /*0c00*/  VIADD R9, R9, 0x1 ;  /* 0x0000000109097836 */ /* 0x001fe20000000000 */
[----:B------:R-:W-:Y:S06]  /*0c10*/  @P3 BRA `(.L_x_12) ;  /* 0xfffffffc00ac3947 */ /* 0x000fec000383ffff */
.L_x_11:
[----:B------:R-:W-:Y:S05]  /*0c20*/  BSYNC.RECONVERGENT B0 ;  /* 0x0000000000007941 */ /* 0x000fea0003800200 */
.L_x_10:
[----:B------:R-:W-:Y:S05]  /*0c30*/  @P0 EXIT ;  /* 0x000000000000094d */ /* 0x000fea0003800000 */
[C---:B------:R-:W-:Y:S02]  /*0c40*/  IADD3 R8, PT, PT, R9.reuse, -UR7, RZ ;  /* 0x8000000709087c10 */ /* 0x040fe4000fffe0ff */
[----:B------:R-:W-:-:S07]  /*0c50*/  IADD3 R9, PT, PT, R9, 0x1, RZ ;  /* 0x0000000109097810 */ /* 0x000fce0007ffe0ff */
.L_x_13:
[----:B------:R-:W0:Y:S01]  /*0c60*/  LDC.64 R6, c[0x0][0x380] ;  /* 0x0000e000ff067b82 */ /* 0x000e220000000a00 */
[----:B------:R-:W-:Y:S01]  /*0c70*/  VIADD R17, R9, 0xffffffff ;  /* 0xffffffff09117836 */ /* 0x000fe20000000000 */
[----:B------:R-:W2:Y:S04]  /*0c80*/  LDG.E R12, desc[UR4][R4.64] ;  /* 0x00000004040c7981 */ /* 0x000ea8000c1e1900 */
[----:B-1----:R-:W3:Y:S04]  /*0c90*/  LDG.E R11, desc[UR4][R4.64+0x4] ;  /* 0x00000404040b7981 */ /* 0x002ee8000c1e1900 */
[----:B------:R-:W4:Y:S01]  /*0ca0*/  LDG.E R10, desc[UR4][R4.64+0x8] ;  /* 0x00000804040a7981 */ /* 0x000f22000c1e1900 */
[----:B0-----:R-:W-:-:S05]  /*0cb0*/  IMAD.WIDE.U32 R6, R17, 0xc, R6 ;  /* 0x0000000c11067825 */ /* 0x001fca00078e0006 */
[----:B------:R-:W2:Y:S04]  /*0cc0*/  LDG.E R13, desc[UR4][R6.64] ;  /* 0x00000004060d7981 */ /* 0x000ea8000c1e1900 */
[----:B------:R-:W3:Y:S04]  /*0cd0*/  LDG.E R14, desc[UR4][R6.64+0x4] ;  /* 0x00000404060e7981 */ /* 0x000ee8000c1e1900 */
[----:B------:R-:W4:Y:S01]  /*0ce0*/  LDG.E R15, desc[UR4][R6.64+0x8] ;  /* 0x00000804060f7981 */ /* 0x000f22000c1e1900 */
[----:B--2---:R-:W-:Y:S02]  /*0cf0*/  IADD3 R13, PT, PT, R12, -R13, RZ ;  /* 0x8000000d0c0d7210 */ /* 0x004fe40007ffe0ff */
[----:B---3--:R-:W-:-:S03]  /*0d00*/  IADD3 R14, PT, PT, R11, -R14, RZ ;  /* 0x8000000e0b0e7210 */ /* 0x008fc60007ffe0ff */
[----:B------:R-:W-:Y:S02]  /*0d10*/  IMAD R13, R13, R13, RZ ;  /* 0x0000000d0d0d7224 */ /* 0x000fe400078e02ff */
[----:B----4-:R-:W-:Y:S02]  /*0d20*/  IMAD.IADD R16, R10, 0x1, -R15 ;  /* 0x000000010a107824 */ /* 0x010fe400078e0a0f */
[----:B------:R-:W-:-:S04]  /*0d30*/  IMAD R13, R14, R14, R13 ;  /* 0x0000000e0e0d7224 */ /* 0x000fc800078e020d */
[----:B------:R-:W-:-:S05]  /*0d40*/  IMAD R19, R16, R16, R13 ;  /* 0x0000001010137224 */ /* 0x000fca00078e020d */
[----:B------:R-:W-:-:S13]  /*0d50*/  ISETP.GE.AND P0, PT, R19, R0, PT ;  /* 0x000000001300720c */ /* 0x000fda0003f06270 */
[----:B------:R0:W-:Y:S04]  /*0d60*/  @!P0 STG.E desc[UR4][R2.64], R17 ;  /* 0x0000001102008986 */ /* 0x0001e8000c101904 */
[----:B------:R-:W2:Y:S04]  /*0d70*/  @!P0 LDG.E R12, desc[UR4][R4.64] ;  /* 0x00000004040c8981 */ /* 0x000ea8000c1e1900 */
[----:B------:R-:W2:Y:S04]  /*0d80*/  LDG.E R13, desc[UR4][R6.64+0xc] ;  /* 0x00000c04060d7981 */ /* 0x000ea8000c1e1900 */
[----:B------:R-:W3:Y:S04]  /*0d90*/  @!P0 LDG.E R11, desc[UR4][R4.64+0x4] ;  /* 0x00000404040b8981 */ /* 0x000ee8000c1e1900 */
[----:B------:R-:W3:Y:S04]  /*0da0*/  LDG.E R14, desc[UR4][R6.64+0x10] ;  /* 0x00001004060e7981 */ /* 0x000ee8000c1e1900 */
[----:B------:R-:W4:Y:S04]  /*0db0*/  @!P0 LDG.E R10, desc[UR4][R4.64+0x8] ;  /* 0x00000804040a8981 */ /* 0x000f28000c1e1900 */
[----:B------:R-:W4:Y:S01]  /*0dc0*/  LDG.E R15, desc[UR4][R6.64+0x14] ;  /* 0x00001404060f7981 */ /* 0x000f22000c1e1900 */
[----:B------:R-:W-:-:S02]  /*0dd0*/  @!P0 MOV R0, R19 ;  /* 0x0000001300008202 */ /* 0x000fc40000000f00 */
[----:B--2---:R-:W-:-:S05]  /*0de0*/  IADD3 R13, PT, PT, R12, -R13, RZ ;  /* 0x8000000d0c0d7210 */ /* 0x004fca0007ffe0ff */
[----:B------:R-:W-:Y:S01]  /*0df0*/  IMAD R13, R13, R13, RZ ;  /* 0x0000000d0d0d7224 */ /* 0x000fe200078e02ff */
[----:B---3--:R-:W-:-:S05]  /*0e00*/  IADD3 R14, PT, PT, R11, -R14, RZ ;  /* 0x8000000e0b0e7210 */ /* 0x008fca0007ffe0ff */
[----:B------:R-:W-:Y:S02]  /*0e10*/  IMAD R13, R14, R14, R13 ;  /* 0x0000000e0e0d7224 */ /* 0x000fe400078e020d */
[----:B----4-:R-:W-:-:S04]  /*0e20*/  IMAD.IADD R16, R10, 0x1, -R15 ;  /* 0x000000010a107824 */ /* 0x010fc800078e0a0f */
[----:B0-----:R-:W-:-:S05]  /*0e30*/  IMAD R17, R16, R16, R13 ;  /* 0x0000001010117224 */ /* 0x001fca00078e020d */
        /* <DEDUP_REMOVED lines=10> */
[----:B------:R-:W-:Y:S02]  /*0ee0*/  IMAD R13, R13, R13, RZ ;  /* 0x0000000d0d0d7224 */ /* 0x000fe400078e02ff */
[----:B---3--:R-:W-:-:S04]  /*0ef0*/  IMAD.IADD R14, R11, 0x1, -R14 ;  /* 0x000000010b0e7824 */ /* 0x008fc800078e0a0e */
[----:B------:R-:W-:Y:S01]  /*0f00*/  IMAD R13, R14, R14, R13 ;  /* 0x0000000e0e0d7224 */ /* 0x000fe200078e020d */
[----:B----4-:R-:W-:-:S05]  /*0f10*/  IADD3 R16, PT, PT, R10, -R15, RZ ;  /* 0x8000000f0a107210 */ /* 0x010fca0007ffe0ff */
        /* <DEDUP_REMOVED lines=8> */
[----:B------:R-:W4:Y:S04]  /*0fa0*/  LDG.E R17, desc[UR4][R6.64+0x2c] ;  /* 0x00002c0406117981 */ /* 0x000f28000c1e1900 */
[----:B------:R-:W4:Y:S01]  /*0fb0*/  @!P0 LDG.E R10, desc[UR4][R4.64+0x8] ;  /* 0x00000804040a8981 */ /* 0x000f22000c1e1900 */
[----:B------:R-:W-:Y:S01]  /*0fc0*/  @!P0 MOV R0, R19 ;  /* 0x0000001300008202 */ /* 0x000fe20000000f00 */
[----:B------:R-:W-:-:S05]  /*0fd0*/  VIADD R8, R8, 0x4 ;  /* 0x0000000408087836 */ /* 0x000fca0000000000 */
[----:B------:R-:W-:Y:S02]  /*0fe0*/  ISETP.NE.AND P1, PT, R8, RZ, PT ;  /* 0x000000ff0800720c */ /* 0x000fe40003f25270 */
[----:B--2---:R-:W-:-:S05]  /*0ff0*/  IADD3 R15, PT, PT, -R15, R12, RZ ;  /* 0x0000000c0f0f7210 */ /* 0x004fca0007ffe1ff */
[----:B------:R-:W-:Y:S01]  /*1000*/  IMAD R15, R15, R15, RZ ;  /* 0x0000000f0f0f7224 */ /* 0x000fe200078e02ff */
[----:B---3--:R-:W-:-:S05]  /*1010*/  IADD3 R14, PT, PT, -R14, R11, RZ ;  /* 0x0000000b0e0e7210 */ /* 0x008fca0007ffe1ff */
[----:B------:R-:W-:Y:S02]  /*1020*/  IMAD R15, R14, R14, R15 ;  /* 0x0000000e0e0f7224 */ /* 0x000fe400078e020f */
[----:B----4-:R-:W-:-:S04]  /*1030*/  IMAD.IADD R10, R10, 0x1, -R17 ;  /* 0x000000010a0a7824 */ /* 0x010fc800078e0a11 */
[----:B------:R-:W-:-:S05]  /*1040*/  IMAD R15, R10, R10, R15 ;  /* 0x0000000a0a0f7224 */ /* 0x000fca00078e020f */
[----:B------:R-:W-:-:S13]  /*1050*/  ISETP.GE.AND P0, PT, R15, R0, PT ;  /* 0x000000000f00720c */ /* 0x000fda0003f06270 */
[----:B------:R-:W-:-:S05]  /*1060*/  @!P0 IADD3 R11, PT, PT, R9, 0x2, RZ ;  /* 0x00000002090b8810 */ /* 0x000fca0007ffe0ff */
[----:B------:R1:W-:Y:S01]  /*1070*/  @!P0 STG.E desc[UR4][R2.64], R11 ;  /* 0x0000000b02008986 */ /* 0x0003e2000c101904 */
[----:B------:R-:W-:Y:S02]  /*1080*/  @!P0 MOV R0, R15 ;  /* 0x0000000f00008202 */ /* 0x000fe40000000f00 */
[----:B0-----:R-:W-:Y:S01]  /*1090*/  IADD3 R9, PT, PT, R9, 0x4, RZ ;  /* 0x0000000409097810 */ /* 0x001fe20007ffe0ff */
[----:B------:R-:W-:Y:S06]  /*10a0*/  @P1 BRA `(.L_x_13) ;  /* 0xfffffff800ec1947 */ /* 0x000fec000383ffff */
[----:B------:R-:W-:Y:S05]  /*10b0*/  EXIT ;  /* 0x000000000000794d */ /* 0x000fea0003800000 */
.L_x_14:
[----:B------:R-:W-:-:S00]  /*10c0*/  BRA `(.L_x_14) ;  /* 0xfffffffc00fc7947 */ /* 0x000fc0000383ffff */
[----:B------:R-:W-:-:S00]  /*10d0*/  NOP ;  /* 0x0000000000007918 */ /* 0x000fc00000000000 */
        /* <DEDUP_REMOVED lines=10> */
.L_x_15:


//--------------------- .nv.shared.reserved.0     --------------------------
	.section	.nv.shared.reserved.0,"aw",@nobits
	.weak		__nv_reservedSMEM_offset_0_alias
	.size		__nv_reservedSMEM_offset_0_alias, 0, 64
	.other		__nv_reservedSMEM_offset_0_alias,@"STO_CUDA_RESERVED_SHARED STV_DEFAULT"
__nv_reservedSMEM_offset_0_alias:
	.zero		0
	.zero		64


//--------------------- .nv.constant0._Z8GPU_FindP8positionPii --------------------------
	.section	.nv.constant0._Z8GPU_FindP8positionPii,"a",@progbits
	.sectionflags	@""
	.align	4
.nv.constant0._Z8GPU_FindP8positionPii:
	.zero		916


//--------------------- SYMBOLS --------------------------

	.type		.nv.reservedSmem.offset0,@object
	.size		.nv.reservedSmem.offset0,0x4
